//
// Generated by NVIDIA NVVM Compiler
//
// Compiler Build ID: CL-36424714
// Cuda compilation tools, release 13.0, V13.0.88
// Based on NVVM 20.0.0
//

.version 9.0
.target sm_100
.address_size 64

	// .globl	sum

.visible .entry sum(
	.param .u32 sum_param_0,
	.param .u64 .ptr .align 1 sum_param_1,
	.param .u64 .ptr .align 1 sum_param_2,
	.param .u64 .ptr .align 1 sum_param_3
)
{
	.reg .pred 	%p<2>;
	.reg .b32 	%r<6>;
	.reg .b32 	%f<4>;
	.reg .b64 	%rd<11>;

	ld.param.u32 	%r2, [sum_param_0];
	ld.param.u64 	%rd1, [sum_param_1];
	ld.param.u64 	%rd2, [sum_param_2];
	ld.param.u64 	%rd3, [sum_param_3];
	mov.u32 	%r3, %tid.x;
	mov.u32 	%r4, %ctaid.x;
	mov.u32 	%r5, %ntid.x;
	mad.lo.s32 	%r1, %r4, %r5, %r3;
	setp.ge.s32 	%p1, %r1, %r2;
	@%p1 bra 	$L__BB0_2;
	cvta.to.global.u64 	%rd4, %rd1;
	cvta.to.global.u64 	%rd5, %rd2;
	cvta.to.global.u64 	%rd6, %rd3;
	mul.wide.s32 	%rd7, %r1, 4;
	add.s64 	%rd8, %rd4, %rd7;
	ld.global.f32 	%f1, [%rd8];
	add.s64 	%rd9, %rd5, %rd7;
	ld.global.f32 	%f2, [%rd9];
	add.f32 	%f3, %f1, %f2;
	add.s64 	%rd10, %rd6, %rd7;
	st.global.f32 	[%rd10], %f3;
$L__BB0_2:
	ret;

}


// ===== COMPILED SASS (sm_100) =====

	.target	sm_100

	.elftype	@"ET_EXEC"


//--------------------- .note.nv.tkinfo           --------------------------
	.section	.note.nv.tkinfo,"",@"SHT_NOTE"
	.sectionflags	@"SHF_NOTE_NV_TKINFO"
	.tkinfo
        /*0018*/ 	.word	0x00000002
        /*0030*/ 	.string	""
        /*0030*/ 	.string	"ptxas"
        /*0030*/ 	.string	"Cuda compilation tools, release 13.0, V13.0.88"
        /*0030*/ 	.string	"Build cuda_13.0.r13.0/compiler.36424714_0"
        /*0030*/ 	.string	"-arch sm_100 -m 64 "



//--------------------- .note.nv.cuinfo           --------------------------
	.section	.note.nv.cuinfo,"",@"SHT_NOTE"
	.sectionflags	@"SHF_NOTE_NV_CUINFO"
        /*0018*/ 	.short	0x0002
        /*001a*/ 	.short	0x0064
        /*001c*/ 	.short	0x0082
	.zero		2


//--------------------- .nv.info                  --------------------------
	.section	.nv.info,"",@"SHT_CUDA_INFO"
	.align	4


	//----- nvinfo : EIATTR_REGCOUNT
	.align		4
        /*0000*/ 	.byte	0x04, 0x2f
        /*0002*/ 	.short	(.L_1 - .L_0)
	.align		4
.L_0:
        /*0004*/ 	.word	index@(sum)
        /*0008*/ 	.word	0x0000000c


	//----- nvinfo : EIATTR_FRAME_SIZE
	.align		4
.L_1:
        /*000c*/ 	.byte	0x04, 0x11
        /*000e*/ 	.short	(.L_3 - .L_2)
	.align		4
.L_2:
        /*0010*/ 	.word	index@(sum)
        /*0014*/ 	.word	0x00000000


	//----- nvinfo : EIATTR_MIN_STACK_SIZE
	.align		4
.L_3:
        /*0018*/ 	.byte	0x04, 0x12
        /*001a*/ 	.short	(.L_5 - .L_4)
	.align		4
.L_4:
        /*001c*/ 	.word	index@(sum)
        /*0020*/ 	.word	0x00000000
.L_5:


//--------------------- .nv.compat                --------------------------
	.section	.nv.compat,"",@"SHT_CUDA_COMPAT_INFO"
	.align	4
        /*0000*/ 	.byte	0x02, 0x09, 0x00, 0x00, 0x02, 0x02, 0x01, 0x00, 0x02, 0x05, 0x05, 0x00, 0x03, 0x07, 0x01, 0x01
        /*0010*/ 	.byte	0x02, 0x03, 0x00, 0x00, 0x02, 0x06, 0x01, 0x00, 0x04, 0x0b, 0x08, 0x00, 0x09, 0x00, 0x00, 0x00
        /*0020*/ 	.byte	0x00, 0x00, 0x00, 0x00


//--------------------- .nv.info.sum              --------------------------
	.section	.nv.info.sum,"",@"SHT_CUDA_INFO"
	.sectionflags	@""
	.align	4


	//----- nvinfo : EIATTR_CUDA_API_VERSION
	.align		4
        /*0000*/ 	.byte	0x04, 0x37
        /*0002*/ 	.short	(.L_7 - .L_6)
.L_6:
        /*0004*/ 	.word	0x00000082


	//----- nvinfo : EIATTR_KPARAM_INFO
	.align		4
.L_7:
        /*0008*/ 	.byte	0x04, 0x17
        /*000a*/ 	.short	(.L_9 - .L_8)
.L_8:
        /*000c*/ 	.word	0x00000000
        /*0010*/ 	.short	0x0003
        /*0012*/ 	.short	0x0018
        /*0014*/ 	.byte	0x00, 0xf5, 0x21, 0x00


	//----- nvinfo : EIATTR_KPARAM_INFO
	.align		4
.L_9:
        /*0018*/ 	.byte	0x04, 0x17
        /*001a*/ 	.short	(.L_11 - .L_10)
.L_10:
        /*001c*/ 	.word	0x00000000
        /*0020*/ 	.short	0x0002
        /*0022*/ 	.short	0x0010
        /*0024*/ 	.byte	0x00, 0xf5, 0x21, 0x00


	//----- nvinfo : EIATTR_KPARAM_INFO
	.align		4
.L_11:
        /*0028*/ 	.byte	0x04, 0x17
        /*002a*/ 	.short	(.L_13 - .L_12)
.L_12:
        /*002c*/ 	.word	0x00000000
        /*0030*/ 	.short	0x0001
        /*0032*/ 	.short	0x0008
        /*0034*/ 	.byte	0x00, 0xf5, 0x21, 0x00


	//----- nvinfo : EIATTR_KPARAM_INFO
	.align		4
.L_13:
        /*0038*/ 	.byte	0x04, 0x17
        /*003a*/ 	.short	(.L_15 - .L_14)
.L_14:
        /*003c*/ 	.word	0x00000000
        /*0040*/ 	.short	0x0000
        /*0042*/ 	.short	0x0000
        /*0044*/ 	.byte	0x00, 0xf0, 0x11, 0x00


	//----- nvinfo : EIATTR_SPARSE_MMA_MASK
	.align		4
.L_15:
        /*0048*/ 	.byte	0x03, 0x50
        /*004a*/ 	.short	0x0000


	//----- nvinfo : EIATTR_MAXREG_COUNT
	.align		4
        /*004c*/ 	.byte	0x03, 0x1b
        /*004e*/ 	.short	0x00ff


	//----- nvinfo : EIATTR_MERCURY_ISA_VERSION
	.align		4
        /*0050*/ 	.byte	0x03, 0x5f
        /*0052*/ 	.short	0x0101


	//----- nvinfo : EIATTR_VRC_CTA_INIT_COUNT
	.align		4
        /*0054*/ 	.byte	0x02, 0x4a
	.zero		1
	.zero		1


	//----- nvinfo : EIATTR_EXIT_INSTR_OFFSETS
	.align		4
        /*0058*/ 	.byte	0x04, 0x1c
        /*005a*/ 	.short	(.L_17 - .L_16)


	//   ....[0]....
.L_16:
        /*005c*/ 	.word	0x00000070


	//   ....[1]....
        /*0060*/ 	.word	0x00000130


	//----- nvinfo : EIATTR_CBANK_PARAM_SIZE
	.align		4
.L_17:
        /*0064*/ 	.byte	0x03, 0x19
        /*0066*/ 	.short	0x0020


	//----- nvinfo : EIATTR_PARAM_CBANK
	.align		4
        /*0068*/ 	.byte	0x04, 0x0a
        /*006a*/ 	.short	(.L_19 - .L_18)
	.align		4
.L_18:
        /*006c*/ 	.word	index@(.nv.constant0.sum)
        /*0070*/ 	.short	0x0380
        /*0072*/ 	.short	0x0020


	//----- nvinfo : EIATTR_SW_WAR
	.align		4
.L_19:
        /*0074*/ 	.byte	0x04, 0x36
        /*0076*/ 	.short	(.L_21 - .L_20)
.L_20:
        /*0078*/ 	.word	0x00000008
.L_21:


//--------------------- .nv.callgraph             --------------------------
	.section	.nv.callgraph,"",@"SHT_CUDA_CALLGRAPH"
	.align	4
	.sectionentsize	8
	.align		4
        /*0000*/ 	.word	0x00000000
	.align		4
        /*0004*/ 	.word	0xffffffff
	.align		4
        /*0008*/ 	.word	0x00000000
	.align		4
        /*000c*/ 	.word	0xfffffffe
	.align		4
        /*0010*/ 	.word	0x00000000
	.align		4
        /*0014*/ 	.word	0xfffffffd
	.align		4
        /*0018*/ 	.word	0x00000000
	.align		4
        /*001c*/ 	.word	0xfffffffc


//--------------------- .text.sum                 --------------------------
	.section	.text.sum,"ax",@progbits
	.align	128
        .global         sum
        .type           sum,@function
        .size           sum,(.L_x_1 - sum)
        .other          sum,@"STO_CUDA_ENTRY STV_DEFAULT"
sum:
.text.sum:
[----:B------:R-:W-:Y:S01]  /*0000*/  LDC R1, c[0x0][0x37c] ;  /* 0x0000df00ff017b82 */ /* 0x000fe20000000800 */
[----:B------:R-:W0:Y:S07]  /*0010*/  S2R R9, SR_TID.X ;  /* 0x0000000000097919 */ /* 0x000e2e0000002100 */
[----:B------:R-:W0:Y:S01]  /*0020*/  S2UR UR4, SR_CTAID.X ;  /* 0x00000000000479c3 */ /* 0x000e220000002500 */
[----:B------:R-:W1:Y:S07]  /*0030*/  LDCU UR5, c[0x0][0x380] ;  /* 0x00007000ff0577ac */ /* 0x000e6e0008000800 */
[----:B------:R-:W0:Y:S02]  /*0040*/  LDC R0, c[0x0][0x360] ;  /* 0x0000d800ff007b82 */ /* 0x000e240000000800 */
[----:B0-----:R-:W-:-:S05]  /*0050*/  IMAD R9, R0, UR4, R9 ;  /* 0x0000000400097c24 */ /* 0x001fca000f8e0209 */
[----:B-1----:R-:W-:-:S13]  /*0060*/  ISETP.GE.AND P0, PT, R9, UR5, PT ;  /* 0x0000000509007c0c */ /* 0x002fda000bf06270 */
[----:B------:R-:W-:Y:S05]  /*0070*/  @P0 EXIT ;  /* 0x000000000000094d */ /* 0x000fea0003800000 */
[----:B------:R-:W0:Y:S01]  /*0080*/  LDC.64 R2, c[0x0][0x388] ;  /* 0x0000e200ff027b82 */ /* 0x000e220000000a00 */
[----:B------:R-:W1:Y:S07]  /*0090*/  LDCU.64 UR4, c[0x0][0x358] ;  /* 0x00006b00ff0477ac */ /* 0x000e6e0008000a00 */
[----:B------:R-:W2:Y:S08]  /*00a0*/  LDC.64 R4, c[0x0][0x390] ;  /* 0x0000e400ff047b82 */ /* 0x000eb00000000a00 */
[----:B------:R-:W3:Y:S01]  /*00b0*/  LDC.64 R6, c[0x0][0x398] ;  /* 0x0000e600ff067b82 */ /* 0x000ee20000000a00 */
[----:B0-----:R-:W-:-:S06]  /*00c0*/  IMAD.WIDE R2, R9, 0x4, R2 ;  /* 0x0000000409027825 */ /* 0x001fcc00078e0202 */
[----:B-1----:R-:W4:Y:S01]  /*00d0*/  LDG.E R2, desc[UR4][R2.64] ;  /* 0x0000000402027981 */ /* 0x002f22000c1e1900 */
[----:B--2---:R-:W-:-:S06]  /*00e0*/  IMAD.WIDE R4, R9, 0x4, R4 ;  /* 0x0000000409047825 */ /* 0x004fcc00078e0204 */
[----:B------:R-:W4:Y:S01]  /*00f0*/  LDG.E R5, desc[UR4][R4.64] ;  /* 0x0000000404057981 */ /* 0x000f22000c1e1900 */
[----:B---3--:R-:W-:-:S04]  /*0100*/  IMAD.WIDE R6, R9, 0x4, R6 ;  /* 0x0000000409067825 */ /* 0x008fc800078e0206 */
[----:B----4-:R-:W-:-:S05]  /*0110*/  FADD R9, R2, R5 ;  /* 0x0000000502097221 */ /* 0x010fca0000000000 */
[----:B------:R-:W-:Y:S01]  /*0120*/  STG.E desc[UR4][R6.64], R9 ;  /* 0x0000000906007986 */ /* 0x000fe2000c101904 */
[----:B------:R-:W-:Y:S05]  /*0130*/  EXIT ;  /* 0x000000000000794d */ /* 0x000fea0003800000 */
.L_x_0:
[----:B------:R-:W-:-:S00]  /*0140*/  BRA `(.L_x_0) ;  /* 0xfffffffc00fc7947 */ /* 0x000fc0000383ffff */
[----:B------:R-:W-:-:S00]  /*0150*/  NOP ;  /* 0x0000000000007918 */ /* 0x000fc00000000000 */
        /* <DEDUP_REMOVED lines=10> */
.L_x_1:


//--------------------- .nv.shared.reserved.0     --------------------------
	.section	.nv.shared.reserved.0,"aw",@nobits
	.weak		__nv_reservedSMEM_offset_0_alias
	.size		__nv_reservedSMEM_offset_0_alias, 0, 64
	.other		__nv_reservedSMEM_offset_0_alias,@"STO_CUDA_RESERVED_SHARED STV_DEFAULT"
__nv_reservedSMEM_offset_0_alias:
	.zero		0
	.zero		64


//--------------------- .nv.constant0.sum         --------------------------
	.section	.nv.constant0.sum,"a",@progbits
	.sectionflags	@""
	.align	4
.nv.constant0.sum:
	.zero		928


//--------------------- SYMBOLS --------------------------

	.type		.nv.reservedSmem.offset0,@object
	.size		.nv.reservedSmem.offset0,0x4
